//
// Generated by NVIDIA NVVM Compiler
//
// Compiler Build ID: CL-36424714
// Cuda compilation tools, release 13.0, V13.0.88
// Based on NVVM 20.0.0
//

.version 9.0
.target sm_100
.address_size 64

	// .globl	_Z13staticReversev
.global .align 4 .b8 dev_mem[40000];
.global .attribute(.managed) .align 4 .b8 man_mem[40000];
.const .align 4 .b8 con_mem[40000];

.visible .entry _Z13staticReversev()
{


	ret;

}
	// .globl	_Z14dynamicReversev
.visible .entry _Z14dynamicReversev()
{


	ret;

}


// ===== COMPILED SASS (sm_100) =====

	.target	sm_100

	.elftype	@"ET_EXEC"


//--------------------- .note.nv.tkinfo           --------------------------
	.section	.note.nv.tkinfo,"",@"SHT_NOTE"
	.sectionflags	@"SHF_NOTE_NV_TKINFO"
	.tkinfo
        /*0018*/ 	.word	0x00000002
        /*0030*/ 	.string	""
        /*0030*/ 	.string	"ptxas"
        /*0030*/ 	.string	"Cuda compilation tools, release 13.0, V13.0.88"
        /*0030*/ 	.string	"Build cuda_13.0.r13.0/compiler.36424714_0"
        /*0030*/ 	.string	"-arch sm_100 -m 64 "



//--------------------- .note.nv.cuinfo           --------------------------
	.section	.note.nv.cuinfo,"",@"SHT_NOTE"
	.sectionflags	@"SHF_NOTE_NV_CUINFO"
        /*0018*/ 	.short	0x0002
        /*001a*/ 	.short	0x0064
        /*001c*/ 	.short	0x0082
	.zero		2


//--------------------- .nv.info                  --------------------------
	.section	.nv.info,"",@"SHT_CUDA_INFO"
	.align	4


	//----- nvinfo : EIATTR_REGCOUNT
	.align		4
        /*0000*/ 	.byte	0x04, 0x2f
        /*0002*/ 	.short	(.L_4 - .L_3)
	.align		4
.L_3:
        /*0004*/ 	.word	index@(_Z13staticReversev)
        /*0008*/ 	.word	0x00000004


	//----- nvinfo : EIATTR_FRAME_SIZE
	.align		4
.L_4:
        /*000c*/ 	.byte	0x04, 0x11
        /*000e*/ 	.short	(.L_6 - .L_5)
	.align		4
.L_5:
        /*0010*/ 	.word	index@(_Z13staticReversev)
        /*0014*/ 	.word	0x00000000


	//----- nvinfo : EIATTR_REGCOUNT
	.align		4
.L_6:
        /*0018*/ 	.byte	0x04, 0x2f
        /*001a*/ 	.short	(.L_8 - .L_7)
	.align		4
.L_7:
        /*001c*/ 	.word	index@(_Z14dynamicReversev)
        /*0020*/ 	.word	0x00000004


	//----- nvinfo : EIATTR_FRAME_SIZE
	.align		4
.L_8:
        /*0024*/ 	.byte	0x04, 0x11
        /*0026*/ 	.short	(.L_10 - .L_9)
	.align		4
.L_9:
        /*0028*/ 	.word	index@(_Z14dynamicReversev)
        /*002c*/ 	.word	0x00000000


	//----- nvinfo : EIATTR_MIN_STACK_SIZE
	.align		4
.L_10:
        /*0030*/ 	.byte	0x04, 0x12
        /*0032*/ 	.short	(.L_12 - .L_11)
	.align		4
.L_11:
        /*0034*/ 	.word	index@(_Z14dynamicReversev)
        /*0038*/ 	.word	0x00000000


	//----- nvinfo : EIATTR_MIN_STACK_SIZE
	.align		4
.L_12:
        /*003c*/ 	.byte	0x04, 0x12
        /*003e*/ 	.short	(.L_14 - .L_13)
	.align		4
.L_13:
        /*0040*/ 	.word	index@(_Z13staticReversev)
        /*0044*/ 	.word	0x00000000
.L_14:


//--------------------- .nv.compat                --------------------------
	.section	.nv.compat,"",@"SHT_CUDA_COMPAT_INFO"
	.align	4
        /*0000*/ 	.byte	0x02, 0x09, 0x00, 0x00, 0x02, 0x02, 0x01, 0x00, 0x02, 0x05, 0x05, 0x00, 0x03, 0x07, 0x01, 0x01
        /*0010*/ 	.byte	0x02, 0x03, 0x00, 0x00, 0x02, 0x06, 0x01, 0x00, 0x04, 0x0b, 0x08, 0x00, 0x09, 0x00, 0x00, 0x00
        /*0020*/ 	.byte	0x00, 0x00, 0x00, 0x00


//--------------------- .nv.info._Z14dynamicReversev --------------------------
	.section	.nv.info._Z14dynamicReversev,"",@"SHT_CUDA_INFO"
	.sectionflags	@""
	.align	4


	//----- nvinfo : EIATTR_CUDA_API_VERSION
	.align		4
        /*0000*/ 	.byte	0x04, 0x37
        /*0002*/ 	.short	(.L_16 - .L_15)
.L_15:
        /*0004*/ 	.word	0x00000082


	//----- nvinfo : EIATTR_SPARSE_MMA_MASK
	.align		4
.L_16:
        /*0008*/ 	.byte	0x03, 0x50
        /*000a*/ 	.short	0x0000


	//----- nvinfo : EIATTR_MAXREG_COUNT
	.align		4
        /*000c*/ 	.byte	0x03, 0x1b
        /*000e*/ 	.short	0x00ff


	//----- nvinfo : EIATTR_MERCURY_ISA_VERSION
	.align		4
        /*0010*/ 	.byte	0x03, 0x5f
        /*0012*/ 	.short	0x0101


	//----- nvinfo : EIATTR_VRC_CTA_INIT_COUNT
	.align		4
        /*0014*/ 	.byte	0x02, 0x4a
	.zero		1
	.zero		1


	//----- nvinfo : EIATTR_EXIT_INSTR_OFFSETS
	.align		4
        /*0018*/ 	.byte	0x04, 0x1c
        /*001a*/ 	.short	(.L_18 - .L_17)


	//   ....[0]....
.L_17:
        /*001c*/ 	.word	0x00000010


	//----- nvinfo : EIATTR_SW_WAR
	.align		4
.L_18:
        /*0020*/ 	.byte	0x04, 0x36
        /*0022*/ 	.short	(.L_20 - .L_19)
.L_19:
        /*0024*/ 	.word	0x00000008
.L_20:


//--------------------- .nv.info._Z13staticReversev --------------------------
	.section	.nv.info._Z13staticReversev,"",@"SHT_CUDA_INFO"
	.sectionflags	@""
	.align	4


	//----- nvinfo : EIATTR_CUDA_API_VERSION
	.align		4
        /*0000*/ 	.byte	0x04, 0x37
        /*0002*/ 	.short	(.L_22 - .L_21)
.L_21:
        /*0004*/ 	.word	0x00000082


	//----- nvinfo : EIATTR_SPARSE_MMA_MASK
	.align		4
.L_22:
        /*0008*/ 	.byte	0x03, 0x50
        /*000a*/ 	.short	0x0000


	//----- nvinfo : EIATTR_MAXREG_COUNT
	.align		4
        /*000c*/ 	.byte	0x03, 0x1b
        /*000e*/ 	.short	0x00ff


	//----- nvinfo : EIATTR_MERCURY_ISA_VERSION
	.align		4
        /*0010*/ 	.byte	0x03, 0x5f
        /*0012*/ 	.short	0x0101


	//----- nvinfo : EIATTR_VRC_CTA_INIT_COUNT
	.align		4
        /*0014*/ 	.byte	0x02, 0x4a
	.zero		1
	.zero		1


	//----- nvinfo : EIATTR_EXIT_INSTR_OFFSETS
	.align		4
        /*0018*/ 	.byte	0x04, 0x1c
        /*001a*/ 	.short	(.L_24 - .L_23)


	//   ....[0]....
.L_23:
        /*001c*/ 	.word	0x00000010


	//----- nvinfo : EIATTR_SW_WAR
	.align		4
.L_24:
        /*0020*/ 	.byte	0x04, 0x36
        /*0022*/ 	.short	(.L_26 - .L_25)
.L_25:
        /*0024*/ 	.word	0x00000008
.L_26:


//--------------------- .nv.callgraph             --------------------------
	.section	.nv.callgraph,"",@"SHT_CUDA_CALLGRAPH"
	.align	4
	.sectionentsize	8
	.align		4
        /*0000*/ 	.word	0x00000000
	.align		4
        /*0004*/ 	.word	0xffffffff
	.align		4
        /*0008*/ 	.word	0x00000000
	.align		4
        /*000c*/ 	.word	0xfffffffe
	.align		4
        /*0010*/ 	.word	0x00000000
	.align		4
        /*0014*/ 	.word	0xfffffffd
	.align		4
        /*0018*/ 	.word	0x00000000
	.align		4
        /*001c*/ 	.word	0xfffffffc


//--------------------- .nv.constant4             --------------------------
	.section	.nv.constant4,"a",@progbits
	.align	8
	.align		8
.nv.constant4:
        /*0000*/ 	.dword	dev_mem
	.align		8
        /*0008*/ 	.dword	man_mem


//--------------------- .nv.constant3             --------------------------
	.section	.nv.constant3,"a",@progbits
	.align	4
.nv.constant3:
	.type		con_mem,@object
	.size		con_mem,(.L_2 - con_mem)
con_mem:
	.zero		40000
.L_2:


//--------------------- .text._Z14dynamicReversev --------------------------
	.section	.text._Z14dynamicReversev,"ax",@progbits
	.align	128
        .global         _Z14dynamicReversev
        .type           _Z14dynamicReversev,@function
        .size           _Z14dynamicReversev,(.L_x_2 - _Z14dynamicReversev)
        .other          _Z14dynamicReversev,@"STO_CUDA_ENTRY STV_DEFAULT"
_Z14dynamicReversev:
.text._Z14dynamicReversev:
[----:B------:R-:W-:Y:S01]  /*0000*/  LDC R1, c[0x0][0x37c] ;  /* 0x0000df00ff017b82 */ /* 0x000fe20000000800 */
[----:B------:R-:W-:Y:S05]  /*0010*/  EXIT ;  /* 0x000000000000794d */ /* 0x000fea0003800000 */
.L_x_0:
[----:B------:R-:W-:-:S00]  /*0020*/  BRA `(.L_x_0) ;  /* 0xfffffffc00fc7947 */ /* 0x000fc0000383ffff */
[----:B------:R-:W-:-:S00]  /*0030*/  NOP ;  /* 0x0000000000007918 */ /* 0x000fc00000000000 */
        /* <DEDUP_REMOVED lines=12> */
.L_x_2:


//--------------------- .text._Z13staticReversev  --------------------------
	.section	.text._Z13staticReversev,"ax",@progbits
	.align	128
        .global         _Z13staticReversev
        .type           _Z13staticReversev,@function
        .size           _Z13staticReversev,(.L_x_3 - _Z13staticReversev)
        .other          _Z13staticReversev,@"STO_CUDA_ENTRY STV_DEFAULT"
_Z13staticReversev:
.text._Z13staticReversev:
[----:B------:R-:W-:Y:S01]  /*0000*/  LDC R1, c[0x0][0x37c] ;  /* 0x0000df00ff017b82 */ /* 0x000fe20000000800 */
[----:B------:R-:W-:Y:S05]  /*0010*/  EXIT ;  /* 0x000000000000794d */ /* 0x000fea0003800000 */
.L_x_1:
        /* <DEDUP_REMOVED lines=14> */
.L_x_3:


//--------------------- .nv.shared.reserved.0     --------------------------
	.section	.nv.shared.reserved.0,"aw",@nobits
	.weak		__nv_reservedSMEM_offset_0_alias
	.size		__nv_reservedSMEM_offset_0_alias, 0, 64
	.other		__nv_reservedSMEM_offset_0_alias,@"STO_CUDA_RESERVED_SHARED STV_DEFAULT"
__nv_reservedSMEM_offset_0_alias:
	.zero		0
	.zero		64


//--------------------- .nv.global                --------------------------
	.section	.nv.global,"aw",@nobits
	.align	4
.nv.global:
	.type		dev_mem,@object
	.size		dev_mem,(man_mem - dev_mem)
dev_mem:
	.zero		40000
	.type		man_mem,@object
	.size		man_mem,(.L_1 - man_mem)
	.other		man_mem,@"STV_DEFAULT STO_CUDA_MANAGED"
man_mem:
	.zero		40000
.L_1:


//--------------------- .nv.constant0._Z14dynamicReversev --------------------------
	.section	.nv.constant0._Z14dynamicReversev,"a",@progbits
	.sectionflags	@""
	.align	4
.nv.constant0._Z14dynamicReversev:
	.zero		896


//--------------------- .nv.constant0._Z13staticReversev --------------------------
	.section	.nv.constant0._Z13staticReversev,"a",@progbits
	.sectionflags	@""
	.align	4
.nv.constant0._Z13staticReversev:
	.zero		896


//--------------------- SYMBOLS --------------------------

	.type		.nv.reservedSmem.offset0,@object
	.size		.nv.reservedSmem.offset0,0x4
